//
// Generated by NVIDIA NVVM Compiler
//
// Compiler Build ID: CL-36424714
// Cuda compilation tools, release 13.0, V13.0.88
// Based on NVVM 20.0.0
//

.version 9.0
.target sm_100
.address_size 64

	// .globl	_Z9addKernelPfPKfS1_

.visible .entry _Z9addKernelPfPKfS1_(
	.param .u64 .ptr .align 1 _Z9addKernelPfPKfS1__param_0,
	.param .u64 .ptr .align 1 _Z9addKernelPfPKfS1__param_1,
	.param .u64 .ptr .align 1 _Z9addKernelPfPKfS1__param_2
)
{
	.reg .b32 	%r<5>;
	.reg .b32 	%f<4>;
	.reg .b64 	%rd<11>;

	ld.param.u64 	%rd1, [_Z9addKernelPfPKfS1__param_0];
	ld.param.u64 	%rd2, [_Z9addKernelPfPKfS1__param_1];
	ld.param.u64 	%rd3, [_Z9addKernelPfPKfS1__param_2];
	cvta.to.global.u64 	%rd4, %rd1;
	cvta.to.global.u64 	%rd5, %rd3;
	cvta.to.global.u64 	%rd6, %rd2;
	mov.u32 	%r1, %tid.x;
	mov.u32 	%r2, %ctaid.x;
	mov.u32 	%r3, %ntid.x;
	mad.lo.s32 	%r4, %r2, %r3, %r1;
	mul.wide.s32 	%rd7, %r4, 4;
	add.s64 	%rd8, %rd6, %rd7;
	ld.global.f32 	%f1, [%rd8];
	add.s64 	%rd9, %rd5, %rd7;
	ld.global.f32 	%f2, [%rd9];
	add.f32 	%f3, %f1, %f2;
	add.s64 	%rd10, %rd4, %rd7;
	st.global.f32 	[%rd10], %f3;
	ret;

}


// ===== COMPILED SASS (sm_100) =====

	.target	sm_100

	.elftype	@"ET_EXEC"


//--------------------- .note.nv.tkinfo           --------------------------
	.section	.note.nv.tkinfo,"",@"SHT_NOTE"
	.sectionflags	@"SHF_NOTE_NV_TKINFO"
	.tkinfo
        /*0018*/ 	.word	0x00000002
        /*0030*/ 	.string	""
        /*0030*/ 	.string	"ptxas"
        /*0030*/ 	.string	"Cuda compilation tools, release 13.0, V13.0.88"
        /*0030*/ 	.string	"Build cuda_13.0.r13.0/compiler.36424714_0"
        /*0030*/ 	.string	"-arch sm_100 -m 64 "



//--------------------- .note.nv.cuinfo           --------------------------
	.section	.note.nv.cuinfo,"",@"SHT_NOTE"
	.sectionflags	@"SHF_NOTE_NV_CUINFO"
        /*0018*/ 	.short	0x0002
        /*001a*/ 	.short	0x0064
        /*001c*/ 	.short	0x0082
	.zero		2


//--------------------- .nv.info                  --------------------------
	.section	.nv.info,"",@"SHT_CUDA_INFO"
	.align	4


	//----- nvinfo : EIATTR_REGCOUNT
	.align		4
        /*0000*/ 	.byte	0x04, 0x2f
        /*0002*/ 	.short	(.L_1 - .L_0)
	.align		4
.L_0:
        /*0004*/ 	.word	index@(_Z9addKernelPfPKfS1_)
        /*0008*/ 	.word	0x0000000c


	//----- nvinfo : EIATTR_FRAME_SIZE
	.align		4
.L_1:
        /*000c*/ 	.byte	0x04, 0x11
        /*000e*/ 	.short	(.L_3 - .L_2)
	.align		4
.L_2:
        /*0010*/ 	.word	index@(_Z9addKernelPfPKfS1_)
        /*0014*/ 	.word	0x00000000


	//----- nvinfo : EIATTR_MIN_STACK_SIZE
	.align		4
.L_3:
        /*0018*/ 	.byte	0x04, 0x12
        /*001a*/ 	.short	(.L_5 - .L_4)
	.align		4
.L_4:
        /*001c*/ 	.word	index@(_Z9addKernelPfPKfS1_)
        /*0020*/ 	.word	0x00000000
.L_5:


//--------------------- .nv.compat                --------------------------
	.section	.nv.compat,"",@"SHT_CUDA_COMPAT_INFO"
	.align	4
        /*0000*/ 	.byte	0x02, 0x09, 0x00, 0x00, 0x02, 0x02, 0x01, 0x00, 0x02, 0x05, 0x05, 0x00, 0x03, 0x07, 0x01, 0x01
        /*0010*/ 	.byte	0x02, 0x03, 0x00, 0x00, 0x02, 0x06, 0x01, 0x00, 0x04, 0x0b, 0x08, 0x00, 0x09, 0x00, 0x00, 0x00
        /*0020*/ 	.byte	0x00, 0x00, 0x00, 0x00


//--------------------- .nv.info._Z9addKernelPfPKfS1_ --------------------------
	.section	.nv.info._Z9addKernelPfPKfS1_,"",@"SHT_CUDA_INFO"
	.sectionflags	@""
	.align	4


	//----- nvinfo : EIATTR_CUDA_API_VERSION
	.align		4
        /*0000*/ 	.byte	0x04, 0x37
        /*0002*/ 	.short	(.L_7 - .L_6)
.L_6:
        /*0004*/ 	.word	0x00000082


	//----- nvinfo : EIATTR_KPARAM_INFO
	.align		4
.L_7:
        /*0008*/ 	.byte	0x04, 0x17
        /*000a*/ 	.short	(.L_9 - .L_8)
.L_8:
        /*000c*/ 	.word	0x00000000
        /*0010*/ 	.short	0x0002
        /*0012*/ 	.short	0x0010
        /*0014*/ 	.byte	0x00, 0xf5, 0x21, 0x00


	//----- nvinfo : EIATTR_KPARAM_INFO
	.align		4
.L_9:
        /*0018*/ 	.byte	0x04, 0x17
        /*001a*/ 	.short	(.L_11 - .L_10)
.L_10:
        /*001c*/ 	.word	0x00000000
        /*0020*/ 	.short	0x0001
        /*0022*/ 	.short	0x0008
        /*0024*/ 	.byte	0x00, 0xf5, 0x21, 0x00


	//----- nvinfo : EIATTR_KPARAM_INFO
	.align		4
.L_11:
        /*0028*/ 	.byte	0x04, 0x17
        /*002a*/ 	.short	(.L_13 - .L_12)
.L_12:
        /*002c*/ 	.word	0x00000000
        /*0030*/ 	.short	0x0000
        /*0032*/ 	.short	0x0000
        /*0034*/ 	.byte	0x00, 0xf5, 0x21, 0x00


	//----- nvinfo : EIATTR_SPARSE_MMA_MASK
	.align		4
.L_13:
        /*0038*/ 	.byte	0x03, 0x50
        /*003a*/ 	.short	0x0000


	//----- nvinfo : EIATTR_MAXREG_COUNT
	.align		4
        /*003c*/ 	.byte	0x03, 0x1b
        /*003e*/ 	.short	0x00ff


	//----- nvinfo : EIATTR_MERCURY_ISA_VERSION
	.align		4
        /*0040*/ 	.byte	0x03, 0x5f
        /*0042*/ 	.short	0x0101


	//----- nvinfo : EIATTR_VRC_CTA_INIT_COUNT
	.align		4
        /*0044*/ 	.byte	0x02, 0x4a
	.zero		1
	.zero		1


	//----- nvinfo : EIATTR_EXIT_INSTR_OFFSETS
	.align		4
        /*0048*/ 	.byte	0x04, 0x1c
        /*004a*/ 	.short	(.L_15 - .L_14)


	//   ....[0]....
.L_14:
        /*004c*/ 	.word	0x00000100


	//----- nvinfo : EIATTR_CBANK_PARAM_SIZE
	.align		4
.L_15:
        /*0050*/ 	.byte	0x03, 0x19
        /*0052*/ 	.short	0x0018


	//----- nvinfo : EIATTR_PARAM_CBANK
	.align		4
        /*0054*/ 	.byte	0x04, 0x0a
        /*0056*/ 	.short	(.L_17 - .L_16)
	.align		4
.L_16:
        /*0058*/ 	.word	index@(.nv.constant0._Z9addKernelPfPKfS1_)
        /*005c*/ 	.short	0x0380
        /*005e*/ 	.short	0x0018


	//----- nvinfo : EIATTR_SW_WAR
	.align		4
.L_17:
        /*0060*/ 	.byte	0x04, 0x36
        /*0062*/ 	.short	(.L_19 - .L_18)
.L_18:
        /*0064*/ 	.word	0x00000008
.L_19:


//--------------------- .nv.callgraph             --------------------------
	.section	.nv.callgraph,"",@"SHT_CUDA_CALLGRAPH"
	.align	4
	.sectionentsize	8
	.align		4
        /*0000*/ 	.word	0x00000000
	.align		4
        /*0004*/ 	.word	0xffffffff
	.align		4
        /*0008*/ 	.word	0x00000000
	.align		4
        /*000c*/ 	.word	0xfffffffe
	.align		4
        /*0010*/ 	.word	0x00000000
	.align		4
        /*0014*/ 	.word	0xfffffffd
	.align		4
        /*0018*/ 	.word	0x00000000
	.align		4
        /*001c*/ 	.word	0xfffffffc


//--------------------- .text._Z9addKernelPfPKfS1_ --------------------------
	.section	.text._Z9addKernelPfPKfS1_,"ax",@progbits
	.align	128
        .global         _Z9addKernelPfPKfS1_
        .type           _Z9addKernelPfPKfS1_,@function
        .size           _Z9addKernelPfPKfS1_,(.L_x_1 - _Z9addKernelPfPKfS1_)
        .other          _Z9addKernelPfPKfS1_,@"STO_CUDA_ENTRY STV_DEFAULT"
_Z9addKernelPfPKfS1_:
.text._Z9addKernelPfPKfS1_:
[----:B------:R-:W-:Y:S01]  /*0000*/  LDC R1, c[0x0][0x37c] ;  /* 0x0000df00ff017b82 */ /* 0x000fe20000000800 */
[----:B------:R-:W0:Y:S07]  /*0010*/  S2R R9, SR_TID.X ;  /* 0x0000000000097919 */ /* 0x000e2e0000002100 */
[----:B------:R-:W0:Y:S01]  /*0020*/  S2UR UR6, SR_CTAID.X ;  /* 0x00000000000679c3 */ /* 0x000e220000002500 */
[----:B------:R-:W1:Y:S07]  /*0030*/  LDCU.64 UR4, c[0x0][0x358] ;  /* 0x00006b00ff0477ac */ /* 0x000e6e0008000a00 */
[----:B------:R-:W0:Y:S08]  /*0040*/  LDC R0, c[0x0][0x360] ;  /* 0x0000d800ff007b82 */ /* 0x000e300000000800 */
[----:B------:R-:W2:Y:S08]  /*0050*/  LDC.64 R2, c[0x0][0x388] ;  /* 0x0000e200ff027b82 */ /* 0x000eb00000000a00 */
[----:B------:R-:W3:Y:S01]  /*0060*/  LDC.64 R4, c[0x0][0x390] ;  /* 0x0000e400ff047b82 */ /* 0x000ee20000000a00 */
[----:B0-----:R-:W-:-:S07]  /*0070*/  IMAD R9, R0, UR6, R9 ;  /* 0x0000000600097c24 */ /* 0x001fce000f8e0209 */
[----:B------:R-:W0:Y:S01]  /*0080*/  LDC.64 R6, c[0x0][0x380] ;  /* 0x0000e000ff067b82 */ /* 0x000e220000000a00 */
[----:B--2---:R-:W-:-:S06]  /*0090*/  IMAD.WIDE R2, R9, 0x4, R2 ;  /* 0x0000000409027825 */ /* 0x004fcc00078e0202 */
[----:B-1----:R-:W2:Y:S01]  /*00a0*/  LDG.E R2, desc[UR4][R2.64] ;  /* 0x0000000402027981 */ /* 0x002ea2000c1e1900 */
[----:B---3--:R-:W-:-:S06]  /*00b0*/  IMAD.WIDE R4, R9, 0x4, R4 ;  /* 0x0000000409047825 */ /* 0x008fcc00078e0204 */
[----:B------:R-:W2:Y:S01]  /*00c0*/  LDG.E R5, desc[UR4][R4.64] ;  /* 0x0000000404057981 */ /* 0x000ea2000c1e1900 */
[----:B0-----:R-:W-:-:S04]  /*00d0*/  IMAD.WIDE R6, R9, 0x4, R6 ;  /* 0x0000000409067825 */ /* 0x001fc800078e0206 */
[----:B--2---:R-:W-:-:S05]  /*00e0*/  FADD R9, R2, R5 ;  /* 0x0000000502097221 */ /* 0x004fca0000000000 */
[----:B------:R-:W-:Y:S01]  /*00f0*/  STG.E desc[UR4][R6.64], R9 ;  /* 0x0000000906007986 */ /* 0x000fe2000c101904 */
[----:B------:R-:W-:Y:S05]  /*0100*/  EXIT ;  /* 0x000000000000794d */ /* 0x000fea0003800000 */
.L_x_0:
[----:B------:R-:W-:-:S00]  /*0110*/  BRA `(.L_x_0) ;  /* 0xfffffffc00fc7947 */ /* 0x000fc0000383ffff */
[----:B------:R-:W-:-:S00]  /*0120*/  NOP ;  /* 0x0000000000007918 */ /* 0x000fc00000000000 */
        /* <DEDUP_REMOVED lines=13> */
.L_x_1:


//--------------------- .nv.shared.reserved.0     --------------------------
	.section	.nv.shared.reserved.0,"aw",@nobits
	.weak		__nv_reservedSMEM_offset_0_alias
	.size		__nv_reservedSMEM_offset_0_alias, 0, 64
	.other		__nv_reservedSMEM_offset_0_alias,@"STO_CUDA_RESERVED_SHARED STV_DEFAULT"
__nv_reservedSMEM_offset_0_alias:
	.zero		0
	.zero		64


//--------------------- .nv.constant0._Z9addKernelPfPKfS1_ --------------------------
	.section	.nv.constant0._Z9addKernelPfPKfS1_,"a",@progbits
	.sectionflags	@""
	.align	4
.nv.constant0._Z9addKernelPfPKfS1_:
	.zero		920


//--------------------- SYMBOLS --------------------------

	.type		.nv.reservedSmem.offset0,@object
	.size		.nv.reservedSmem.offset0,0x4
